	.headerflags	@"EF_CUDA_TEXMODE_UNIFIED EF_CUDA_64BIT_ADDRESS EF_CUDA_ACCELERATORS EF_CUDA_SM90 EF_CUDA_VIRTUAL_SM(EF_CUDA_SM90)"
	.elftype	@"ET_EXEC"


//--------------------- .nv.info                  --------------------------
	.section	.nv.info,"",@"SHT_CUDA_INFO"
	.align	4


	//----- nvinfo : EIATTR_REGCOUNT
	.align		4
        /*0000*/ 	.byte	0x04, 0x2f
        /*0002*/ 	.short	(.L_1 - .L_0)
	.align		4
.L_0:
        /*0004*/ 	.word	index@(triton_poi_fused_convolution_2)
        /*0008*/ 	.word	0x00000013


	//----- nvinfo : EIATTR_MIN_STACK_SIZE
	.align		4
.L_1:
        /*000c*/ 	.byte	0x04, 0x12
        /*000e*/ 	.short	(.L_3 - .L_2)
	.align		4
.L_2:
        /*0010*/ 	.word	index@(triton_poi_fused_convolution_2)
        /*0014*/ 	.word	0x00000000


	//----- nvinfo : EIATTR_FRAME_SIZE
	.align		4
.L_3:
        /*0018*/ 	.byte	0x04, 0x11
        /*001a*/ 	.short	(.L_5 - .L_4)
	.align		4
.L_4:
        /*001c*/ 	.word	index@(triton_poi_fused_convolution_2)
        /*0020*/ 	.word	0x00000000


	//----- nvinfo : EIATTR_MIN_STACK_SIZE
	.align		4
.L_5:
        /*0024*/ 	.byte	0x04, 0x12
        /*0026*/ 	.short	(.L_7 - .L_6)
	.align		4
.L_6:
        /*0028*/ 	.word	index@(triton_poi_fused_convolution_2)
        /*002c*/ 	.word	0x00000000
.L_7:


//--------------------- .nv.info.triton_poi_fused_convolution_2 --------------------------
	.section	.nv.info.triton_poi_fused_convolution_2,"",@"SHT_CUDA_INFO"
	.sectionflags	@""
	.align	4


	//----- nvinfo : EIATTR_CUDA_API_VERSION
	.align		4
        /*0000*/ 	.byte	0x04, 0x37
        /*0002*/ 	.short	(.L_9 - .L_8)
.L_8:
        /*0004*/ 	.word	0x0000007c


	//----- nvinfo : EIATTR_KPARAM_INFO
	.align		4
.L_9:
        /*0008*/ 	.byte	0x04, 0x17
        /*000a*/ 	.short	(.L_11 - .L_10)
.L_10:
        /*000c*/ 	.word	0x00000000
        /*0010*/ 	.short	0x0004
        /*0012*/ 	.short	0x001c
        /*0014*/ 	.byte	0x00, 0xf0, 0x11, 0x00


	//----- nvinfo : EIATTR_KPARAM_INFO
	.align		4
.L_11:
        /*0018*/ 	.byte	0x04, 0x17
        /*001a*/ 	.short	(.L_13 - .L_12)
.L_12:
        /*001c*/ 	.word	0x00000000
        /*0020*/ 	.short	0x0003
        /*0022*/ 	.short	0x0018
        /*0024*/ 	.byte	0x00, 0xf0, 0x11, 0x00


	//----- nvinfo : EIATTR_KPARAM_INFO
	.align		4
.L_13:
        /*0028*/ 	.byte	0x04, 0x17
        /*002a*/ 	.short	(.L_15 - .L_14)
.L_14:
        /*002c*/ 	.word	0x00000000
        /*0030*/ 	.short	0x0002
        /*0032*/ 	.short	0x0010
        /*0034*/ 	.byte	0x00, 0xf4, 0x21, 0x00


	//----- nvinfo : EIATTR_KPARAM_INFO
	.align		4
.L_15:
        /*0038*/ 	.byte	0x04, 0x17
        /*003a*/ 	.short	(.L_17 - .L_16)
.L_16:
        /*003c*/ 	.word	0x00000000
        /*0040*/ 	.short	0x0001
        /*0042*/ 	.short	0x0008
        /*0044*/ 	.byte	0x00, 0xf4, 0x21, 0x00


	//----- nvinfo : EIATTR_KPARAM_INFO
	.align		4
.L_17:
        /*0048*/ 	.byte	0x04, 0x17
        /*004a*/ 	.short	(.L_19 - .L_18)
.L_18:
        /*004c*/ 	.word	0x00000000
        /*0050*/ 	.short	0x0000
        /*0052*/ 	.short	0x0000
        /*0054*/ 	.byte	0x00, 0xf4, 0x21, 0x00


	//----- nvinfo : EIATTR_SPARSE_MMA_MASK
	.align		4
.L_19:
        /*0058*/ 	.byte	0x03, 0x50
        /*005a*/ 	.short	0x0000


	//----- nvinfo : EIATTR_MAXREG_COUNT
	.align		4
        /*005c*/ 	.byte	0x03, 0x1b
        /*005e*/ 	.short	0x00ff


	//----- nvinfo : EIATTR_EXIT_INSTR_OFFSETS
	.align		4
        /*0060*/ 	.byte	0x04, 0x1c
        /*0062*/ 	.short	(.L_21 - .L_20)


	//   ....[0]....
.L_20:
        /*0064*/ 	.word	0x000002b0


	//   ....[1]....
        /*0068*/ 	.word	0x000002d0


	//----- nvinfo : EIATTR_REQNTID
	.align		4
.L_21:
        /*006c*/ 	.byte	0x04, 0x10
        /*006e*/ 	.short	(.L_23 - .L_22)
.L_22:
        /*0070*/ 	.word	0x00000080
        /*0074*/ 	.word	0x00000001
        /*0078*/ 	.word	0x00000001


	//----- nvinfo : EIATTR_CBANK_PARAM_SIZE
	.align		4
.L_23:
        /*007c*/ 	.byte	0x03, 0x19
        /*007e*/ 	.short	0x0020


	//----- nvinfo : EIATTR_PARAM_CBANK
	.align		4
        /*0080*/ 	.byte	0x04, 0x0a
        /*0082*/ 	.short	(.L_25 - .L_24)
	.align		4
.L_24:
        /*0084*/ 	.word	index@(.nv.constant0.triton_poi_fused_convolution_2)
        /*0088*/ 	.short	0x0210
        /*008a*/ 	.short	0x0020


	//----- nvinfo : EIATTR_SW_WAR
	.align		4
.L_25:
        /*008c*/ 	.byte	0x04, 0x36
        /*008e*/ 	.short	(.L_27 - .L_26)
.L_26:
        /*0090*/ 	.word	0x00000008
.L_27:


//--------------------- .nv.callgraph             --------------------------
	.section	.nv.callgraph,"",@"SHT_CUDA_CALLGRAPH"
	.align	4
	.sectionentsize	8
	.align		4
        /*0000*/ 	.word	0x00000000
	.align		4
        /*0004*/ 	.word	0xffffffff
	.align		4
        /*0008*/ 	.word	0x00000000
	.align		4
        /*000c*/ 	.word	0xfffffffe
	.align		4
        /*0010*/ 	.word	0x00000000
	.align		4
        /*0014*/ 	.word	0xfffffffd
	.align		4
        /*0018*/ 	.word	0x00000000
	.align		4
        /*001c*/ 	.word	0xfffffffc


//--------------------- .text.triton_poi_fused_convolution_2 --------------------------
	.section	.text.triton_poi_fused_convolution_2,"ax",@progbits
	.align	128
        .global         triton_poi_fused_convolution_2
        .type           triton_poi_fused_convolution_2,@function
        .size           triton_poi_fused_convolution_2,(.L_x_1 - triton_poi_fused_convolution_2)
        .other          triton_poi_fused_convolution_2,@"STO_CUDA_ENTRY STV_DEFAULT"
triton_poi_fused_convolution_2:
.text.triton_poi_fused_convolution_2:
[----:B------:R-:W0:Y:S02]  /*0000*/  LDC R1, c[0x0][0x28] ;  /* 0x00000a00ff017b82 */ /* 0x000e240000000800 */
[----:B------:R-:W1:Y:S01]  /*0010*/  S2R R2, SR_TID.X ;  /* 0x0000000000027919 */ /* 0x000e620000002100 */
[----:B------:R-:W2:Y:S01]  /*0020*/  S2UR UR4, SR_CTAID.Y ;  /* 0x00000000000479c3 */ /* 0x000ea20000002600 */
[----:B------:R-:W-:Y:S01]  /*0030*/  MOV R6, RZ ;  /* 0x000000ff00067202 */ /* 0x000fe20000000f00 */
[----:B------:R-:W3:Y:S06]  /*0040*/  S2R R7, SR_CTAID.X ;  /* 0x0000000000077919 */ /* 0x000eec0000002500 */
[----:B------:R-:W4:Y:S08]  /*0050*/  LDC.64 R10, c[0x0][0x210] ;  /* 0x00008400ff0a7b82 */ /* 0x000f300000000a00 */
[----:B------:R-:W5:Y:S01]  /*0060*/  LDC.64 R4, c[0x0][0x218] ;  /* 0x00008600ff047b82 */ /* 0x000f620000000a00 */
[----:B--2---:R-:W-:Y:S01]  /*0070*/  USHF.L.U32 UR4, UR4, 0x4, URZ ;  /* 0x0000000404047899 */ /* 0x004fe2000800063f */
[----:B-1----:R-:W-:-:S02]  /*0080*/  SHF.R.U32.HI R0, RZ, 0x4, R2 ;  /* 0x00000004ff007819 */ /* 0x002fc40000011602 */
[----:B------:R-:W-:Y:S02]  /*0090*/  LOP3.LUT R2, R2, 0xf, RZ, 0xc0, !PT ;  /* 0x0000000f02027812 */ /* 0x000fe400078ec0ff */
[----:B------:R-:W-:Y:S02]  /*00a0*/  SGXT.U32 R0, R0, 0x3 ;  /* 0x000000030000781a */ /* 0x000fe40000000000 */
[----:B---3--:R-:W-:Y:S02]  /*00b0*/  LEA R7, R7, R2, 0x4 ;  /* 0x0000000207077211 */ /* 0x008fe400078e20ff */
[----:B------:R-:W-:Y:S01]  /*00c0*/  LOP3.LUT R12, R0, UR4, RZ, 0xfc, !PT ;  /* 0x00000004000c7c12 */ /* 0x000fe2000f8efcff */
[----:B------:R-:W-:Y:S01]  /*00d0*/  HFMA2.MMA R0, -RZ, RZ, 0, 0 ;  /* 0x00000000ff007435 */ /* 0x000fe200000001ff */
[----:B------:R-:W-:Y:S01]  /*00e0*/  ISETP.GE.AND P0, PT, R7, 0x9, PT ;  /* 0x000000090700780c */ /* 0x000fe20003f06270 */
[----:B------:R-:W-:Y:S01]  /*00f0*/  ULDC.64 UR4, c[0x0][0x208] ;  /* 0x0000820000047ab9 */ /* 0x000fe20000000a00 */
[C---:B------:R-:W-:Y:S01]  /*0100*/  LOP3.LUT R13, R12.reuse, 0x8, RZ, 0xfc, !PT ;  /* 0x000000080c0d7812 */ /* 0x040fe200078efcff */
[C---:B------:R-:W-:Y:S01]  /*0110*/  IMAD R9, R12.reuse, 0x9, R7 ;  /* 0x000000090c097824 */ /* 0x040fe200078e0207 */
[----:B------:R-:W-:-:S02]  /*0120*/  ISETP.LT.AND P1, PT, R12, 0xc0, !P0 ;  /* 0x000000c00c00780c */ /* 0x000fc40004721270 */
[----:B------:R-:W-:Y:S02]  /*0130*/  ISETP.LT.AND P0, PT, R13, 0xc0, !P0 ;  /* 0x000000c00d00780c */ /* 0x000fe40004701270 */
[----:B------:R-:W-:Y:S01]  /*0140*/  IADD3 R3, R9, 0x48, RZ ;  /* 0x0000004809037810 */ /* 0x000fe20007ffe0ff */
[----:B----4-:R-:W-:-:S04]  /*0150*/  IMAD.WIDE R8, R9, 0x4, R10 ;  /* 0x0000000409087825 */ /* 0x010fc800078e020a */
[----:B------:R-:W-:Y:S02]  /*0160*/  IMAD.WIDE R10, R3, 0x4, R10 ;  /* 0x00000004030a7825 */ /* 0x000fe400078e020a */
[----:B------:R-:W1:Y:S02]  /*0170*/  LDC.64 R2, c[0x0][0x220] ;  /* 0x00008800ff027b82 */ /* 0x000e640000000a00 */
[----:B------:R-:W2:Y:S04]  /*0180*/  @P1 LDG.E.EL R0, desc[UR4][R8.64] ;  /* 0x0000000408001981 */ /* 0x000ea8000c2e1900 */
[----:B------:R3:W4:Y:S01]  /*0190*/  @P0 LDG.E.EL R6, desc[UR4][R10.64] ;  /* 0x000000040a060981 */ /* 0x000722000c2e1900 */
[----:B------:R-:W-:-:S04]  /*01a0*/  IMAD.HI R14, R12, 0x55555556, RZ ;  /* 0x555555560c0e7827 */ /* 0x000fc800078e02ff */
[----:B------:R-:W-:Y:S01]  /*01b0*/  IMAD.HI R16, R13, 0x55555556, RZ ;  /* 0x555555560d107827 */ /* 0x000fe200078e02ff */
[----:B------:R-:W-:-:S04]  /*01c0*/  LEA.HI R15, R14, R14, RZ, 0x1 ;  /* 0x0000000e0e0f7211 */ /* 0x000fc800078f08ff */
[----:B------:R-:W-:Y:S01]  /*01d0*/  LEA.HI R16, R16, R16, RZ, 0x1 ;  /* 0x0000001010107211 */ /* 0x000fe200078f08ff */
[----:B------:R-:W-:-:S04]  /*01e0*/  IMAD R12, R15, -0x3, R12 ;  /* 0xfffffffd0f0c7824 */ /* 0x000fc800078e020c */
[C---:B------:R-:W-:Y:S02]  /*01f0*/  IMAD R13, R16.reuse, -0x3, R13 ;  /* 0xfffffffd100d7824 */ /* 0x040fe400078e020d */
[----:B------:R-:W-:Y:S02]  /*0200*/  IMAD R12, R7, 0x3, R12 ;  /* 0x00000003070c7824 */ /* 0x000fe400078e020c */
[----:B------:R-:W-:Y:S02]  /*0210*/  IMAD R16, R16, 0x1b, R13 ;  /* 0x0000001b10107824 */ /* 0x000fe400078e020d */
[----:B---3--:R-:W-:Y:S02]  /*0220*/  IMAD R11, R15, 0x1b, R12 ;  /* 0x0000001b0f0b7824 */ /* 0x008fe400078e020c */
[----:B------:R-:W-:Y:S02]  /*0230*/  IMAD R7, R7, 0x3, R16 ;  /* 0x0000000307077824 */ /* 0x000fe400078e0210 */
[----:B-----5:R-:W-:-:S04]  /*0240*/  IMAD.WIDE R8, R11, 0x4, R4 ;  /* 0x000000040b087825 */ /* 0x020fc800078e0204 */
[----:B------:R-:W-:-:S04]  /*0250*/  IMAD.WIDE R4, R7, 0x4, R4 ;  /* 0x0000000407047825 */ /* 0x000fc800078e0204 */
[----:B-1----:R-:W-:-:S04]  /*0260*/  IMAD.WIDE R10, R11, 0x4, R2 ;  /* 0x000000040b0a7825 */ /* 0x002fc800078e0202 */
[----:B------:R-:W-:Y:S01]  /*0270*/  IMAD.WIDE R2, R7, 0x4, R2 ;  /* 0x0000000407027825 */ /* 0x000fe200078e0202 */
[----:B--2---:R1:W-:Y:S04]  /*0280*/  @P1 STG.E desc[UR4][R8.64], R0 ;  /* 0x0000000008001986 */ /* 0x0043e8000c101904 */
[----:B----4-:R1:W-:Y:S04]  /*0290*/  @P0 STG.E desc[UR4][R4.64], R6 ;  /* 0x0000000604000986 */ /* 0x0103e8000c101904 */
[----:B------:R1:W-:Y:S01]  /*02a0*/  @P1 STG.E desc[UR4][R10.64], R0 ;  /* 0x000000000a001986 */ /* 0x0003e2000c101904 */
[----:B------:R-:W-:Y:S05]  /*02b0*/  @!P0 EXIT ;  /* 0x000000000000894d */ /* 0x000fea0003800000 */
[----:B------:R-:W-:Y:S01]  /*02c0*/  STG.E desc[UR4][R2.64], R6 ;  /* 0x0000000602007986 */ /* 0x000fe2000c101904 */
[----:B------:R-:W-:Y:S05]  /*02d0*/  EXIT ;  /* 0x000000000000794d */ /* 0x000fea0003800000 */
.L_x_0:
[----:B------:R-:W-:-:S00]  /*02e0*/  BRA `(.L_x_0) ;  /* 0xfffffffc00fc7947 */ /* 0x000fc0000383ffff */
[----:B------:R-:W-:-:S00]  /*02f0*/  NOP ;  /* 0x0000000000007918 */ /* 0x000fc00000000000 */
        /* <DEDUP_REMOVED lines=8> */
.L_x_1:


//--------------------- .nv.constant0.triton_poi_fused_convolution_2 --------------------------
	.section	.nv.constant0.triton_poi_fused_convolution_2,"a",@progbits
	.sectionflags	@""
	.align	4
.nv.constant0.triton_poi_fused_convolution_2:
	.zero		560
